//
// Generated by NVIDIA NVVM Compiler
//
// Compiler Build ID: CL-36424714
// Cuda compilation tools, release 13.0, V13.0.88
// Based on NVVM 20.0.0
//

.version 9.0
.target sm_100
.address_size 64

	// .globl	_Z14check_divisorsmmPb

.visible .entry _Z14check_divisorsmmPb(
	.param .u64 _Z14check_divisorsmmPb_param_0,
	.param .u64 _Z14check_divisorsmmPb_param_1,
	.param .u64 .ptr .align 1 _Z14check_divisorsmmPb_param_2
)
{


	ret;

}


// ===== COMPILED SASS (sm_100) =====

	.target	sm_100

	.elftype	@"ET_EXEC"


//--------------------- .note.nv.tkinfo           --------------------------
	.section	.note.nv.tkinfo,"",@"SHT_NOTE"
	.sectionflags	@"SHF_NOTE_NV_TKINFO"
	.tkinfo
        /*0018*/ 	.word	0x00000002
        /*0030*/ 	.string	""
        /*0030*/ 	.string	"ptxas"
        /*0030*/ 	.string	"Cuda compilation tools, release 13.0, V13.0.88"
        /*0030*/ 	.string	"Build cuda_13.0.r13.0/compiler.36424714_0"
        /*0030*/ 	.string	"-arch sm_100 -m 64 "



//--------------------- .note.nv.cuinfo           --------------------------
	.section	.note.nv.cuinfo,"",@"SHT_NOTE"
	.sectionflags	@"SHF_NOTE_NV_CUINFO"
        /*0018*/ 	.short	0x0002
        /*001a*/ 	.short	0x0064
        /*001c*/ 	.short	0x0082
	.zero		2


//--------------------- .nv.info                  --------------------------
	.section	.nv.info,"",@"SHT_CUDA_INFO"
	.align	4


	//----- nvinfo : EIATTR_REGCOUNT
	.align		4
        /*0000*/ 	.byte	0x04, 0x2f
        /*0002*/ 	.short	(.L_1 - .L_0)
	.align		4
.L_0:
        /*0004*/ 	.word	index@(_Z14check_divisorsmmPb)
        /*0008*/ 	.word	0x00000004


	//----- nvinfo : EIATTR_FRAME_SIZE
	.align		4
.L_1:
        /*000c*/ 	.byte	0x04, 0x11
        /*000e*/ 	.short	(.L_3 - .L_2)
	.align		4
.L_2:
        /*0010*/ 	.word	index@(_Z14check_divisorsmmPb)
        /*0014*/ 	.word	0x00000000


	//----- nvinfo : EIATTR_MIN_STACK_SIZE
	.align		4
.L_3:
        /*0018*/ 	.byte	0x04, 0x12
        /*001a*/ 	.short	(.L_5 - .L_4)
	.align		4
.L_4:
        /*001c*/ 	.word	index@(_Z14check_divisorsmmPb)
        /*0020*/ 	.word	0x00000000
.L_5:


//--------------------- .nv.compat                --------------------------
	.section	.nv.compat,"",@"SHT_CUDA_COMPAT_INFO"
	.align	4
        /*0000*/ 	.byte	0x02, 0x09, 0x00, 0x00, 0x02, 0x02, 0x01, 0x00, 0x02, 0x05, 0x05, 0x00, 0x03, 0x07, 0x01, 0x01
        /*0010*/ 	.byte	0x02, 0x03, 0x00, 0x00, 0x02, 0x06, 0x01, 0x00, 0x04, 0x0b, 0x08, 0x00, 0x09, 0x00, 0x00, 0x00
        /*0020*/ 	.byte	0x00, 0x00, 0x00, 0x00


//--------------------- .nv.info._Z14check_divisorsmmPb --------------------------
	.section	.nv.info._Z14check_divisorsmmPb,"",@"SHT_CUDA_INFO"
	.sectionflags	@""
	.align	4


	//----- nvinfo : EIATTR_CUDA_API_VERSION
	.align		4
        /*0000*/ 	.byte	0x04, 0x37
        /*0002*/ 	.short	(.L_7 - .L_6)
.L_6:
        /*0004*/ 	.word	0x00000082


	//----- nvinfo : EIATTR_KPARAM_INFO
	.align		4
.L_7:
        /*0008*/ 	.byte	0x04, 0x17
        /*000a*/ 	.short	(.L_9 - .L_8)
.L_8:
        /*000c*/ 	.word	0x00000000
        /*0010*/ 	.short	0x0002
        /*0012*/ 	.short	0x0010
        /*0014*/ 	.byte	0x00, 0xf5, 0x21, 0x00


	//----- nvinfo : EIATTR_KPARAM_INFO
	.align		4
.L_9:
        /*0018*/ 	.byte	0x04, 0x17
        /*001a*/ 	.short	(.L_11 - .L_10)
.L_10:
        /*001c*/ 	.word	0x00000000
        /*0020*/ 	.short	0x0001
        /*0022*/ 	.short	0x0008
        /*0024*/ 	.byte	0x00, 0xf0, 0x21, 0x00


	//----- nvinfo : EIATTR_KPARAM_INFO
	.align		4
.L_11:
        /*0028*/ 	.byte	0x04, 0x17
        /*002a*/ 	.short	(.L_13 - .L_12)
.L_12:
        /*002c*/ 	.word	0x00000000
        /*0030*/ 	.short	0x0000
        /*0032*/ 	.short	0x0000
        /*0034*/ 	.byte	0x00, 0xf0, 0x21, 0x00


	//----- nvinfo : EIATTR_SPARSE_MMA_MASK
	.align		4
.L_13:
        /*0038*/ 	.byte	0x03, 0x50
        /*003a*/ 	.short	0x0000


	//----- nvinfo : EIATTR_MAXREG_COUNT
	.align		4
        /*003c*/ 	.byte	0x03, 0x1b
        /*003e*/ 	.short	0x00ff


	//----- nvinfo : EIATTR_MERCURY_ISA_VERSION
	.align		4
        /*0040*/ 	.byte	0x03, 0x5f
        /*0042*/ 	.short	0x0101


	//----- nvinfo : EIATTR_VRC_CTA_INIT_COUNT
	.align		4
        /*0044*/ 	.byte	0x02, 0x4a
	.zero		1
	.zero		1


	//----- nvinfo : EIATTR_EXIT_INSTR_OFFSETS
	.align		4
        /*0048*/ 	.byte	0x04, 0x1c
        /*004a*/ 	.short	(.L_15 - .L_14)


	//   ....[0]....
.L_14:
        /*004c*/ 	.word	0x00000010


	//----- nvinfo : EIATTR_CBANK_PARAM_SIZE
	.align		4
.L_15:
        /*0050*/ 	.byte	0x03, 0x19
        /*0052*/ 	.short	0x0018


	//----- nvinfo : EIATTR_PARAM_CBANK
	.align		4
        /*0054*/ 	.byte	0x04, 0x0a
        /*0056*/ 	.short	(.L_17 - .L_16)
	.align		4
.L_16:
        /*0058*/ 	.word	index@(.nv.constant0._Z14check_divisorsmmPb)
        /*005c*/ 	.short	0x0380
        /*005e*/ 	.short	0x0018


	//----- nvinfo : EIATTR_SW_WAR
	.align		4
.L_17:
        /*0060*/ 	.byte	0x04, 0x36
        /*0062*/ 	.short	(.L_19 - .L_18)
.L_18:
        /*0064*/ 	.word	0x00000008
.L_19:


//--------------------- .nv.callgraph             --------------------------
	.section	.nv.callgraph,"",@"SHT_CUDA_CALLGRAPH"
	.align	4
	.sectionentsize	8
	.align		4
        /*0000*/ 	.word	0x00000000
	.align		4
        /*0004*/ 	.word	0xffffffff
	.align		4
        /*0008*/ 	.word	0x00000000
	.align		4
        /*000c*/ 	.word	0xfffffffe
	.align		4
        /*0010*/ 	.word	0x00000000
	.align		4
        /*0014*/ 	.word	0xfffffffd
	.align		4
        /*0018*/ 	.word	0x00000000
	.align		4
        /*001c*/ 	.word	0xfffffffc


//--------------------- .text._Z14check_divisorsmmPb --------------------------
	.section	.text._Z14check_divisorsmmPb,"ax",@progbits
	.align	128
        .global         _Z14check_divisorsmmPb
        .type           _Z14check_divisorsmmPb,@function
        .size           _Z14check_divisorsmmPb,(.L_x_1 - _Z14check_divisorsmmPb)
        .other          _Z14check_divisorsmmPb,@"STO_CUDA_ENTRY STV_DEFAULT"
_Z14check_divisorsmmPb:
.text._Z14check_divisorsmmPb:
[----:B------:R-:W-:Y:S01]  /*0000*/  LDC R1, c[0x0][0x37c] ;  /* 0x0000df00ff017b82 */ /* 0x000fe20000000800 */
[----:B------:R-:W-:Y:S05]  /*0010*/  EXIT ;  /* 0x000000000000794d */ /* 0x000fea0003800000 */
.L_x_0:
[----:B------:R-:W-:-:S00]  /*0020*/  BRA `(.L_x_0) ;  /* 0xfffffffc00fc7947 */ /* 0x000fc0000383ffff */
[----:B------:R-:W-:-:S00]  /*0030*/  NOP ;  /* 0x0000000000007918 */ /* 0x000fc00000000000 */
        /* <DEDUP_REMOVED lines=12> */
.L_x_1:


//--------------------- .nv.shared.reserved.0     --------------------------
	.section	.nv.shared.reserved.0,"aw",@nobits
	.weak		__nv_reservedSMEM_offset_0_alias
	.size		__nv_reservedSMEM_offset_0_alias, 0, 64
	.other		__nv_reservedSMEM_offset_0_alias,@"STO_CUDA_RESERVED_SHARED STV_DEFAULT"
__nv_reservedSMEM_offset_0_alias:
	.zero		0
	.zero		64


//--------------------- .nv.constant0._Z14check_divisorsmmPb --------------------------
	.section	.nv.constant0._Z14check_divisorsmmPb,"a",@progbits
	.sectionflags	@""
	.align	4
.nv.constant0._Z14check_divisorsmmPb:
	.zero		920


//--------------------- SYMBOLS --------------------------

	.type		.nv.reservedSmem.offset0,@object
	.size		.nv.reservedSmem.offset0,0x4
